	.headerflags	@"EF_CUDA_TEXMODE_UNIFIED EF_CUDA_64BIT_ADDRESS EF_CUDA_ACCELERATORS EF_CUDA_SM90 EF_CUDA_VIRTUAL_SM(EF_CUDA_SM90)"
	.elftype	@"ET_EXEC"


//--------------------- .nv.info                  --------------------------
	.section	.nv.info,"",@"SHT_CUDA_INFO"
	.align	4


	//----- nvinfo : EIATTR_REGCOUNT
	.align		4
        /*0000*/ 	.byte	0x04, 0x2f
        /*0002*/ 	.short	(.L_3 - .L_2)
	.align		4
.L_2:
        /*0004*/ 	.word	index@(triton_poi_fused__native_batch_norm_legit_no_training_hardtanh_hardtanh_backward_19)
        /*0008*/ 	.word	0x00000010


	//----- nvinfo : EIATTR_MIN_STACK_SIZE
	.align		4
.L_3:
        /*000c*/ 	.byte	0x04, 0x12
        /*000e*/ 	.short	(.L_5 - .L_4)
	.align		4
.L_4:
        /*0010*/ 	.word	index@(triton_poi_fused__native_batch_norm_legit_no_training_hardtanh_hardtanh_backward_19)
        /*0014*/ 	.word	0x00000000


	//----- nvinfo : EIATTR_FRAME_SIZE
	.align		4
.L_5:
        /*0018*/ 	.byte	0x04, 0x11
        /*001a*/ 	.short	(.L_7 - .L_6)
	.align		4
.L_6:
        /*001c*/ 	.word	index@(triton_poi_fused__native_batch_norm_legit_no_training_hardtanh_hardtanh_backward_19)
        /*0020*/ 	.word	0x00000000


	//----- nvinfo : EIATTR_MIN_STACK_SIZE
	.align		4
.L_7:
        /*0024*/ 	.byte	0x04, 0x12
        /*0026*/ 	.short	(.L_9 - .L_8)
	.align		4
.L_8:
        /*0028*/ 	.word	index@(triton_poi_fused__native_batch_norm_legit_no_training_hardtanh_hardtanh_backward_19)
        /*002c*/ 	.word	0x00000000
.L_9:


//--------------------- .nv.info.triton_poi_fused__native_batch_norm_legit_no_training_hardtanh_hardtanh_backward_19 --------------------------
	.section	.nv.info.triton_poi_fused__native_batch_norm_legit_no_training_hardtanh_hardtanh_backward_19,"",@"SHT_CUDA_INFO"
	.sectionflags	@""
	.align	4


	//----- nvinfo : EIATTR_CUDA_API_VERSION
	.align		4
        /*0000*/ 	.byte	0x04, 0x37
        /*0002*/ 	.short	(.L_11 - .L_10)
.L_10:
        /*0004*/ 	.word	0x0000007c


	//----- nvinfo : EIATTR_KPARAM_INFO
	.align		4
.L_11:
        /*0008*/ 	.byte	0x04, 0x17
        /*000a*/ 	.short	(.L_13 - .L_12)
.L_12:
        /*000c*/ 	.word	0x00000000
        /*0010*/ 	.short	0x0007
        /*0012*/ 	.short	0x0038
        /*0014*/ 	.byte	0x00, 0xf0, 0x11, 0x00


	//----- nvinfo : EIATTR_KPARAM_INFO
	.align		4
.L_13:
        /*0018*/ 	.byte	0x04, 0x17
        /*001a*/ 	.short	(.L_15 - .L_14)
.L_14:
        /*001c*/ 	.word	0x00000000
        /*0020*/ 	.short	0x0006
        /*0022*/ 	.short	0x0030
        /*0024*/ 	.byte	0x00, 0xf4, 0x21, 0x00


	//----- nvinfo : EIATTR_KPARAM_INFO
	.align		4
.L_15:
        /*0028*/ 	.byte	0x04, 0x17
        /*002a*/ 	.short	(.L_17 - .L_16)
.L_16:
        /*002c*/ 	.word	0x00000000
        /*0030*/ 	.short	0x0005
        /*0032*/ 	.short	0x0028
        /*0034*/ 	.byte	0x00, 0xf4, 0x21, 0x00


	//----- nvinfo : EIATTR_KPARAM_INFO
	.align		4
.L_17:
        /*0038*/ 	.byte	0x04, 0x17
        /*003a*/ 	.short	(.L_19 - .L_18)
.L_18:
        /*003c*/ 	.word	0x00000000
        /*0040*/ 	.short	0x0004
        /*0042*/ 	.short	0x0020
        /*0044*/ 	.byte	0x00, 0xf4, 0x21, 0x00


	//----- nvinfo : EIATTR_KPARAM_INFO
	.align		4
.L_19:
        /*0048*/ 	.byte	0x04, 0x17
        /*004a*/ 	.short	(.L_21 - .L_20)
.L_20:
        /*004c*/ 	.word	0x00000000
        /*0050*/ 	.short	0x0003
        /*0052*/ 	.short	0x0018
        /*0054*/ 	.byte	0x00, 0xf4, 0x21, 0x00


	//----- nvinfo : EIATTR_KPARAM_INFO
	.align		4
.L_21:
        /*0058*/ 	.byte	0x04, 0x17
        /*005a*/ 	.short	(.L_23 - .L_22)
.L_22:
        /*005c*/ 	.word	0x00000000
        /*0060*/ 	.short	0x0002
        /*0062*/ 	.short	0x0010
        /*0064*/ 	.byte	0x00, 0xf4, 0x21, 0x00


	//----- nvinfo : EIATTR_KPARAM_INFO
	.align		4
.L_23:
        /*0068*/ 	.byte	0x04, 0x17
        /*006a*/ 	.short	(.L_25 - .L_24)
.L_24:
        /*006c*/ 	.word	0x00000000
        /*0070*/ 	.short	0x0001
        /*0072*/ 	.short	0x0008
        /*0074*/ 	.byte	0x00, 0xf4, 0x21, 0x00


	//----- nvinfo : EIATTR_KPARAM_INFO
	.align		4
.L_25:
        /*0078*/ 	.byte	0x04, 0x17
        /*007a*/ 	.short	(.L_27 - .L_26)
.L_26:
        /*007c*/ 	.word	0x00000000
        /*0080*/ 	.short	0x0000
        /*0082*/ 	.short	0x0000
        /*0084*/ 	.byte	0x00, 0xf4, 0x21, 0x00


	//----- nvinfo : EIATTR_SPARSE_MMA_MASK
	.align		4
.L_27:
        /*0088*/ 	.byte	0x03, 0x50
        /*008a*/ 	.short	0x0000


	//----- nvinfo : EIATTR_MAXREG_COUNT
	.align		4
        /*008c*/ 	.byte	0x03, 0x1b
        /*008e*/ 	.short	0x00ff


	//----- nvinfo : EIATTR_EXIT_INSTR_OFFSETS
	.align		4
        /*0090*/ 	.byte	0x04, 0x1c
        /*0092*/ 	.short	(.L_29 - .L_28)


	//   ....[0]....
.L_28:
        /*0094*/ 	.word	0x00000380


	//----- nvinfo : EIATTR_REQNTID
	.align		4
.L_29:
        /*0098*/ 	.byte	0x04, 0x10
        /*009a*/ 	.short	(.L_31 - .L_30)
.L_30:
        /*009c*/ 	.word	0x00000080
        /*00a0*/ 	.word	0x00000001
        /*00a4*/ 	.word	0x00000001


	//----- nvinfo : EIATTR_CBANK_PARAM_SIZE
	.align		4
.L_31:
        /*00a8*/ 	.byte	0x03, 0x19
        /*00aa*/ 	.short	0x003c


	//----- nvinfo : EIATTR_PARAM_CBANK
	.align		4
        /*00ac*/ 	.byte	0x04, 0x0a
        /*00ae*/ 	.short	(.L_33 - .L_32)
	.align		4
.L_32:
        /*00b0*/ 	.word	index@(.nv.constant0.triton_poi_fused__native_batch_norm_legit_no_training_hardtanh_hardtanh_backward_19)
        /*00b4*/ 	.short	0x0210
        /*00b6*/ 	.short	0x003c


	//----- nvinfo : EIATTR_SW_WAR
	.align		4
.L_33:
        /*00b8*/ 	.byte	0x04, 0x36
        /*00ba*/ 	.short	(.L_35 - .L_34)
.L_34:
        /*00bc*/ 	.word	0x00000008
.L_35:


//--------------------- .nv.callgraph             --------------------------
	.section	.nv.callgraph,"",@"SHT_CUDA_CALLGRAPH"
	.align	4
	.sectionentsize	8
	.align		4
        /*0000*/ 	.word	0x00000000
	.align		4
        /*0004*/ 	.word	0xffffffff
	.align		4
        /*0008*/ 	.word	0x00000000
	.align		4
        /*000c*/ 	.word	0xfffffffe
	.align		4
        /*0010*/ 	.word	0x00000000
	.align		4
        /*0014*/ 	.word	0xfffffffd
	.align		4
        /*0018*/ 	.word	0x00000000
	.align		4
        /*001c*/ 	.word	0xfffffffc


//--------------------- .nv.constant4             --------------------------
	.section	.nv.constant4,"a",@progbits
	.align	8
	.align		8
.nv.constant4:
        /*0000*/ 	.dword	_$_str
	.align		8
        /*0008*/ 	.dword	_$_str_$_2


//--------------------- .text.triton_poi_fused__native_batch_norm_legit_no_training_hardtanh_hardtanh_backward_19 --------------------------
	.section	.text.triton_poi_fused__native_batch_norm_legit_no_training_hardtanh_hardtanh_backward_19,"ax",@progbits
	.align	128
        .global         triton_poi_fused__native_batch_norm_legit_no_training_hardtanh_hardtanh_backward_19
        .type           triton_poi_fused__native_batch_norm_legit_no_training_hardtanh_hardtanh_backward_19,@function
        .size           triton_poi_fused__native_batch_norm_legit_no_training_hardtanh_hardtanh_backward_19,(.L_x_1 - triton_poi_fused__native_batch_norm_legit_no_training_hardtanh_hardtanh_backward_19)
        .other          triton_poi_fused__native_batch_norm_legit_no_training_hardtanh_hardtanh_backward_19,@"STO_CUDA_ENTRY STV_DEFAULT"
triton_poi_fused__native_batch_norm_legit_no_training_hardtanh_hardtanh_backward_19:
.text.triton_poi_fused__native_batch_norm_legit_no_training_hardtanh_hardtanh_backward_19:
[----:B------:R-:W-:Y:S01]  /*0000*/  LDC R1, c[0x0][0x28] ;  /* 0x00000a00ff017b82 */ /* 0x000fe20000000800 */
[----:B------:R-:W1:Y:S07]  /*0010*/  S2R R0, SR_TID.X ;  /* 0x0000000000007919 */ /* 0x000e6e0000002100 */
[----:B------:R-:W2:Y:S01]  /*0020*/  LDC.64 R6, c[0x0][0x220] ;  /* 0x00008800ff067b82 */ /* 0x000ea20000000a00 */
[----:B------:R-:W-:Y:S01]  /*0030*/  ULDC.64 UR4, c[0x0][0x208] ;  /* 0x0000820000047ab9 */ /* 0x000fe20000000a00 */
[----:B------:R-:W-:Y:S01]  /*0040*/  ULDC.64 UR6, c[0x0][0x240] ;  /* 0x0000900000067ab9 */ /* 0x000fe20000000a00 */
[----:B------:R-:W3:Y:S05]  /*0050*/  S2R R3, SR_CTAID.X ;  /* 0x0000000000037919 */ /* 0x000eea0000002500 */
[----:B------:R-:W4:Y:S08]  /*0060*/  LDC.64 R4, c[0x0][0x218] ;  /* 0x00008600ff047b82 */ /* 0x000f300000000a00 */
[----:B------:R-:W5:Y:S08]  /*0070*/  LDC.64 R8, c[0x0][0x228] ;  /* 0x00008a00ff087b82 */ /* 0x000f700000000a00 */
[----:B------:R-:W5:Y:S01]  /*0080*/  LDC.64 R10, c[0x0][0x230] ;  /* 0x00008c00ff0a7b82 */ /* 0x000f620000000a00 */
[----:B-1----:R-:W-:-:S02]  /*0090*/  LOP3.LUT R0, R0, 0x7f, RZ, 0xc0, !PT ;  /* 0x0000007f00007812 */ /* 0x002fc400078ec0ff */
[----:B---3--:R-:W-:-:S03]  /*00a0*/  SHF.R.S32.HI R2, RZ, 0x18, R3 ;  /* 0x00000018ff027819 */ /* 0x008fc60000011403 */
[----:B------:R-:W-:Y:S01]  /*00b0*/  IMAD R0, R3, 0x80, R0 ;  /* 0x0000008003007824 */ /* 0x000fe200078e0200 */
[----:B------:R-:W-:-:S04]  /*00c0*/  SGXT R3, R2, 0x1 ;  /* 0x000000010203781a */ /* 0x000fc80000000200 */
[----:B------:R-:W-:-:S04]  /*00d0*/  LEA.HI R3, R3, R0, RZ, 0x8 ;  /* 0x0000000003037211 */ /* 0x000fc800078f40ff */
[----:B------:R-:W-:-:S04]  /*00e0*/  SHF.R.S32.HI R3, RZ, 0x8, R3 ;  /* 0x00000008ff037819 */ /* 0x000fc80000011403 */
[----:B------:R-:W-:-:S04]  /*00f0*/  LEA.HI R2, R3, R3, RZ, 0x5 ;  /* 0x0000000303027211 */ /* 0x000fc800078f28ff */
[----:B------:R-:W-:-:S05]  /*0100*/  LOP3.LUT R2, R2, 0xffffffe0, RZ, 0xc0, !PT ;  /* 0xffffffe002027812 */ /* 0x000fca00078ec0ff */
[----:B------:R-:W-:Y:S02]  /*0110*/  IMAD.IADD R13, R3, 0x1, -R2 ;  /* 0x00000001030d7824 */ /* 0x000fe400078e0a02 */
[----:B------:R-:W1:Y:S02]  /*0120*/  LDC.64 R2, c[0x0][0x210] ;  /* 0x00008400ff027b82 */ /* 0x000e640000000a00 */
[----:B--2---:R-:W-:-:S06]  /*0130*/  IMAD.WIDE R6, R13, 0x4, R6 ;  /* 0x000000040d067825 */ /* 0x004fcc00078e0206 */
[----:B------:R-:W2:Y:S01]  /*0140*/  LDG.E.EL R6, desc[UR4][R6.64] ;  /* 0x0000000406067981 */ /* 0x000ea2000c2e1900 */
[----:B----4-:R-:W-:-:S04]  /*0150*/  IMAD.WIDE R4, R13, 0x4, R4 ;  /* 0x000000040d047825 */ /* 0x010fc800078e0204 */
[C---:B-----5:R-:W-:Y:S02]  /*0160*/  IMAD.WIDE R8, R13.reuse, 0x4, R8 ;  /* 0x000000040d087825 */ /* 0x060fe400078e0208 */
[----:B------:R3:W4:Y:S02]  /*0170*/  LDG.E.EL R5, desc[UR4][R4.64] ;  /* 0x0000000404057981 */ /* 0x000724000c2e1900 */
[----:B0-----:R-:W-:Y:S02]  /*0180*/  IMAD.WIDE R10, R13, 0x4, R10 ;  /* 0x000000040d0a7825 */ /* 0x001fe400078e020a */
[----:B------:R-:W5:Y:S04]  /*0190*/  LDG.E.EL R8, desc[UR4][R8.64] ;  /* 0x0000000408087981 */ /* 0x000f68000c2e1900 */
[----:B------:R-:W5:Y:S01]  /*01a0*/  LDG.E.EL R11, desc[UR4][R10.64] ;  /* 0x000000040a0b7981 */ /* 0x000f62000c2e1900 */
[----:B-1----:R-:W-:-:S06]  /*01b0*/  IMAD.WIDE R2, R0, 0x4, R2 ;  /* 0x0000000400027825 */ /* 0x002fcc00078e0202 */
[----:B------:R-:W4:Y:S01]  /*01c0*/  LDG.E R2, desc[UR4][R2.64] ;  /* 0x0000000402027981 */ /* 0x000f22000c1e1900 */
[----:B---3--:R-:W-:Y:S02]  /*01d0*/  IMAD.MOV.U32 R4, RZ, RZ, 0x3e800000 ;  /* 0x3e800000ff047424 */ /* 0x008fe400078e00ff */
[----:B--2---:R-:W-:-:S04]  /*01e0*/  FADD R6, R6, 9.9999997473787516356e-06 ;  /* 0x3727c5ac06067421 */ /* 0x004fc80000000000 */
[----:B------:R-:W0:Y:S02]  /*01f0*/  MUFU.SQRT R7, R6 ;  /* 0x0000000600077308 */ /* 0x000e240000002000 */
[C---:B0-----:R-:W-:Y:S02]  /*0200*/  FSETP.GT.AND P0, PT, R7.reuse, 8.50705917302346158658e+37, PT ;  /* 0x7e8000000700780b */ /* 0x041fe40003f04000 */
[----:B------:R-:W-:-:S11]  /*0210*/  FSETP.GEU.AND P1, PT, R7, 1.175494350822287508e-38, PT ;  /* 0x008000000700780b */ /* 0x000fd60003f2e000 */
[----:B------:R-:W-:-:S04]  /*0220*/  @P0 FMUL R7, R7, 0.25 ;  /* 0x3e80000007070820 */ /* 0x000fc80000400000 */
[----:B------:R-:W-:-:S06]  /*0230*/  @!P1 FMUL R7, R7, 16777216 ;  /* 0x4b80000007079820 */ /* 0x000fcc0000400000 */
[----:B------:R-:W0:Y:S01]  /*0240*/  MUFU.RCP R7, R7 ;  /* 0x0000000700077308 */ /* 0x000e220000001000 */
[----:B------:R-:W-:Y:S01]  /*0250*/  FSEL R4, R4, 1, P0 ;  /* 0x3f80000004047808 */ /* 0x000fe20000000000 */
[----:B----4-:R-:W-:-:S04]  /*0260*/  FADD R2, R2, -R5 ;  /* 0x8000000502027221 */ /* 0x010fc80000000000 */
[----:B------:R-:W-:-:S04]  /*0270*/  @!P1 FMUL R4, R4, 16777216 ;  /* 0x4b80000004049820 */ /* 0x000fc80000400000 */
[----:B0-----:R-:W-:-:S04]  /*0280*/  FMUL R3, R7, R4 ;  /* 0x0000000407037220 */ /* 0x001fc80000400000 */
[----:B------:R-:W-:Y:S02]  /*0290*/  FMUL R4, R2, R3 ;  /* 0x0000000302047220 */ /* 0x000fe40000400000 */
[----:B------:R-:W0:Y:S02]  /*02a0*/  LDC.64 R2, c[0x0][0x238] ;  /* 0x00008e00ff027b82 */ /* 0x000e240000000a00 */
[----:B-----5:R-:W-:-:S05]  /*02b0*/  FFMA R8, R8, R4, R11 ;  /* 0x0000000408087223 */ /* 0x020fca000000000b */
[----:B------:R-:W-:-:S04]  /*02c0*/  FSETP.GTU.AND P0, PT, R8, RZ, PT ;  /* 0x000000ff0800720b */ /* 0x000fc80003f0c000 */
[----:B------:R-:W-:-:S04]  /*02d0*/  FSEL R9, R8, RZ, P0 ;  /* 0x000000ff08097208 */ /* 0x000fc80000000000 */
[C---:B------:R-:W-:Y:S02]  /*02e0*/  FSETP.GEU.AND P1, PT, R9.reuse, 6, PT ;  /* 0x40c000000900780b */ /* 0x040fe40003f2e000 */
[----:B------:R-:W-:Y:S02]  /*02f0*/  FSETP.NAN.AND P3, PT, R9, R9, PT ;  /* 0x000000090900720b */ /* 0x000fe40003f68000 */
[----:B------:R-:W-:Y:S02]  /*0300*/  IADD3 R4, P2, R0, UR6, RZ ;  /* 0x0000000600047c10 */ /* 0x000fe4000ff5e0ff */
[----:B------:R-:W-:Y:S02]  /*0310*/  FSETP.GE.OR P0, PT, R8, 6, !P0 ;  /* 0x40c000000800780b */ /* 0x000fe40004706400 */
[C---:B------:R-:W-:Y:S01]  /*0320*/  LEA.HI.X.SX32 R5, R0.reuse, UR7, 0x1, P2 ;  /* 0x0000000700057c11 */ /* 0x040fe200090f0eff */
[----:B0-----:R-:W-:Y:S01]  /*0330*/  IMAD.WIDE R2, R0, 0x4, R2 ;  /* 0x0000000400027825 */ /* 0x001fe200078e0202 */
[----:B------:R-:W-:-:S03]  /*0340*/  SEL R7, RZ, 0x1, !P0 ;  /* 0x00000001ff077807 */ /* 0x000fc60004000000 */
[----:B------:R-:W-:-:S05]  /*0350*/  @P1 SEL R9, R9, 0x40c00000, P3 ;  /* 0x40c0000009091807 */ /* 0x000fca0001800000 */
[----:B------:R-:W-:Y:S04]  /*0360*/  STG.E desc[UR4][R2.64], R9 ;  /* 0x0000000902007986 */ /* 0x000fe8000c101904 */
[----:B------:R-:W-:Y:S01]  /*0370*/  STG.E.U8 desc[UR4][R4.64], R7 ;  /* 0x0000000704007986 */ /* 0x000fe2000c101104 */
[----:B------:R-:W-:Y:S05]  /*0380*/  EXIT ;  /* 0x000000000000794d */ /* 0x000fea0003800000 */
.L_x_0:
[----:B------:R-:W-:-:S00]  /*0390*/  BRA `(.L_x_0) ;  /* 0xfffffffc00fc7947 */ /* 0x000fc0000383ffff */
[----:B------:R-:W-:-:S00]  /*03a0*/  NOP ;  /* 0x0000000000007918 */ /* 0x000fc00000000000 */
        /* <DEDUP_REMOVED lines=13> */
.L_x_1:


//--------------------- .nv.global.init           --------------------------
	.section	.nv.global.init,"aw",@progbits
.nv.global.init:
	.type		_$_str,@object
	.size		_$_str,(_$_str_$_2 - _$_str)
_$_str:
        /*0000*/ 	.byte	0x5f, 0x5f, 0x43, 0x55, 0x44, 0x41, 0x5f, 0x46, 0x54, 0x5a, 0x00
	.type		_$_str_$_2,@object
	.size		_$_str_$_2,(.L_1 - _$_str_$_2)
_$_str_$_2:
        /*000b*/ 	.byte	0x5f, 0x5f, 0x43, 0x55, 0x44, 0x41, 0x5f, 0x50, 0x52, 0x45, 0x43, 0x5f, 0x53, 0x51, 0x52, 0x54
        /*001b*/ 	.byte	0x00
.L_1:


//--------------------- .nv.constant0.triton_poi_fused__native_batch_norm_legit_no_training_hardtanh_hardtanh_backward_19 --------------------------
	.section	.nv.constant0.triton_poi_fused__native_batch_norm_legit_no_training_hardtanh_hardtanh_backward_19,"a",@progbits
	.sectionflags	@""
	.align	4
.nv.constant0.triton_poi_fused__native_batch_norm_legit_no_training_hardtanh_hardtanh_backward_19:
	.zero		588
